	.headerflags	@"EF_CUDA_TEXMODE_UNIFIED EF_CUDA_64BIT_ADDRESS EF_CUDA_ACCELERATORS EF_CUDA_SM90 EF_CUDA_VIRTUAL_SM(EF_CUDA_SM90)"
	.elftype	@"ET_EXEC"


//--------------------- .nv.info                  --------------------------
	.section	.nv.info,"",@"SHT_CUDA_INFO"
	.align	4


	//----- nvinfo : EIATTR_REGCOUNT
	.align		4
        /*0000*/ 	.byte	0x04, 0x2f
        /*0002*/ 	.short	(.L_1 - .L_0)
	.align		4
.L_0:
        /*0004*/ 	.word	index@(triton_poi_fused_add_cat_mean_relu_0)
        /*0008*/ 	.word	0x00000010


	//----- nvinfo : EIATTR_MIN_STACK_SIZE
	.align		4
.L_1:
        /*000c*/ 	.byte	0x04, 0x12
        /*000e*/ 	.short	(.L_3 - .L_2)
	.align		4
.L_2:
        /*0010*/ 	.word	index@(triton_poi_fused_add_cat_mean_relu_0)
        /*0014*/ 	.word	0x00000000


	//----- nvinfo : EIATTR_FRAME_SIZE
	.align		4
.L_3:
        /*0018*/ 	.byte	0x04, 0x11
        /*001a*/ 	.short	(.L_5 - .L_4)
	.align		4
.L_4:
        /*001c*/ 	.word	index@(triton_poi_fused_add_cat_mean_relu_0)
        /*0020*/ 	.word	0x00000000


	//----- nvinfo : EIATTR_MIN_STACK_SIZE
	.align		4
.L_5:
        /*0024*/ 	.byte	0x04, 0x12
        /*0026*/ 	.short	(.L_7 - .L_6)
	.align		4
.L_6:
        /*0028*/ 	.word	index@(triton_poi_fused_add_cat_mean_relu_0)
        /*002c*/ 	.word	0x00000000
.L_7:


//--------------------- .nv.info.triton_poi_fused_add_cat_mean_relu_0 --------------------------
	.section	.nv.info.triton_poi_fused_add_cat_mean_relu_0,"",@"SHT_CUDA_INFO"
	.sectionflags	@""
	.align	4


	//----- nvinfo : EIATTR_CUDA_API_VERSION
	.align		4
        /*0000*/ 	.byte	0x04, 0x37
        /*0002*/ 	.short	(.L_9 - .L_8)
.L_8:
        /*0004*/ 	.word	0x0000007c


	//----- nvinfo : EIATTR_KPARAM_INFO
	.align		4
.L_9:
        /*0008*/ 	.byte	0x04, 0x17
        /*000a*/ 	.short	(.L_11 - .L_10)
.L_10:
        /*000c*/ 	.word	0x00000000
        /*0010*/ 	.short	0x0002
        /*0012*/ 	.short	0x0010
        /*0014*/ 	.byte	0x00, 0xf0, 0x11, 0x00


	//----- nvinfo : EIATTR_KPARAM_INFO
	.align		4
.L_11:
        /*0018*/ 	.byte	0x04, 0x17
        /*001a*/ 	.short	(.L_13 - .L_12)
.L_12:
        /*001c*/ 	.word	0x00000000
        /*0020*/ 	.short	0x0001
        /*0022*/ 	.short	0x0008
        /*0024*/ 	.byte	0x00, 0xf4, 0x21, 0x00


	//----- nvinfo : EIATTR_KPARAM_INFO
	.align		4
.L_13:
        /*0028*/ 	.byte	0x04, 0x17
        /*002a*/ 	.short	(.L_15 - .L_14)
.L_14:
        /*002c*/ 	.word	0x00000000
        /*0030*/ 	.short	0x0000
        /*0032*/ 	.short	0x0000
        /*0034*/ 	.byte	0x00, 0xf4, 0x21, 0x00


	//----- nvinfo : EIATTR_SPARSE_MMA_MASK
	.align		4
.L_15:
        /*0038*/ 	.byte	0x03, 0x50
        /*003a*/ 	.short	0x0000


	//----- nvinfo : EIATTR_MAXREG_COUNT
	.align		4
        /*003c*/ 	.byte	0x03, 0x1b
        /*003e*/ 	.short	0x00ff


	//----- nvinfo : EIATTR_EXIT_INSTR_OFFSETS
	.align		4
        /*0040*/ 	.byte	0x04, 0x1c
        /*0042*/ 	.short	(.L_17 - .L_16)


	//   ....[0]....
.L_16:
        /*0044*/ 	.word	0x000002b0


	//   ....[1]....
        /*0048*/ 	.word	0x000002d0


	//----- nvinfo : EIATTR_REQNTID
	.align		4
.L_17:
        /*004c*/ 	.byte	0x04, 0x10
        /*004e*/ 	.short	(.L_19 - .L_18)
.L_18:
        /*0050*/ 	.word	0x00000020
        /*0054*/ 	.word	0x00000001
        /*0058*/ 	.word	0x00000001


	//----- nvinfo : EIATTR_CBANK_PARAM_SIZE
	.align		4
.L_19:
        /*005c*/ 	.byte	0x03, 0x19
        /*005e*/ 	.short	0x0014


	//----- nvinfo : EIATTR_PARAM_CBANK
	.align		4
        /*0060*/ 	.byte	0x04, 0x0a
        /*0062*/ 	.short	(.L_21 - .L_20)
	.align		4
.L_20:
        /*0064*/ 	.word	index@(.nv.constant0.triton_poi_fused_add_cat_mean_relu_0)
        /*0068*/ 	.short	0x0210
        /*006a*/ 	.short	0x0014


	//----- nvinfo : EIATTR_SW_WAR
	.align		4
.L_21:
        /*006c*/ 	.byte	0x04, 0x36
        /*006e*/ 	.short	(.L_23 - .L_22)
.L_22:
        /*0070*/ 	.word	0x00000008
.L_23:


//--------------------- .nv.callgraph             --------------------------
	.section	.nv.callgraph,"",@"SHT_CUDA_CALLGRAPH"
	.align	4
	.sectionentsize	8
	.align		4
        /*0000*/ 	.word	0x00000000
	.align		4
        /*0004*/ 	.word	0xffffffff
	.align		4
        /*0008*/ 	.word	0x00000000
	.align		4
        /*000c*/ 	.word	0xfffffffe
	.align		4
        /*0010*/ 	.word	0x00000000
	.align		4
        /*0014*/ 	.word	0xfffffffd
	.align		4
        /*0018*/ 	.word	0x00000000
	.align		4
        /*001c*/ 	.word	0xfffffffc


//--------------------- .text.triton_poi_fused_add_cat_mean_relu_0 --------------------------
	.section	.text.triton_poi_fused_add_cat_mean_relu_0,"ax",@progbits
	.align	128
        .global         triton_poi_fused_add_cat_mean_relu_0
        .type           triton_poi_fused_add_cat_mean_relu_0,@function
        .size           triton_poi_fused_add_cat_mean_relu_0,(.L_x_1 - triton_poi_fused_add_cat_mean_relu_0)
        .other          triton_poi_fused_add_cat_mean_relu_0,@"STO_CUDA_ENTRY STV_DEFAULT"
triton_poi_fused_add_cat_mean_relu_0:
.text.triton_poi_fused_add_cat_mean_relu_0:
[----:B------:R-:W0:Y:S02]  /*0000*/  LDC R1, c[0x0][0x28] ;  /* 0x00000a00ff017b82 */ /* 0x000e240000000800 */
[----:B------:R-:W1:Y:S01]  /*0010*/  S2R R0, SR_TID.X ;  /* 0x0000000000007919 */ /* 0x000e620000002100 */
[----:B------:R-:W2:Y:S01]  /*0020*/  LDC.64 R2, c[0x0][0x210] ;  /* 0x00008400ff027b82 */ /* 0x000ea20000000a00 */
[----:B------:R-:W-:Y:S01]  /*0030*/  IMAD.MOV.U32 R7, RZ, RZ, RZ ;  /* 0x000000ffff077224 */ /* 0x000fe200078e00ff */
[----:B------:R-:W-:Y:S01]  /*0040*/  ULDC.64 UR4, c[0x0][0x208] ;  /* 0x0000820000047ab9 */ /* 0x000fe20000000a00 */
[----:B------:R-:W3:Y:S01]  /*0050*/  S2R R9, SR_CTAID.X ;  /* 0x0000000000097919 */ /* 0x000ee20000002500 */
[----:B------:R-:W-:Y:S01]  /*0060*/  IMAD.MOV.U32 R8, RZ, RZ, RZ ;  /* 0x000000ffff087224 */ /* 0x000fe200078e00ff */
[----:B-1----:R-:W-:-:S05]  /*0070*/  LOP3.LUT R0, R0, 0x1f, RZ, 0xc0, !PT ;  /* 0x0000001f00007812 */ /* 0x002fca00078ec0ff */
[----:B---3--:R-:W-:-:S05]  /*0080*/  IMAD R9, R9, 0x20, R0 ;  /* 0x0000002009097824 */ /* 0x008fca00078e0200 */
[----:B------:R-:W-:Y:S02]  /*0090*/  SHF.R.S32.HI R0, RZ, 0x1f, R9 ;  /* 0x0000001fff007819 */ /* 0x000fe40000011409 */
[----:B------:R-:W-:Y:S02]  /*00a0*/  ISETP.GE.AND P0, PT, R9, 0x20, PT ;  /* 0x000000200900780c */ /* 0x000fe40003f06270 */
[----:B------:R-:W-:-:S04]  /*00b0*/  LEA.HI R0, R0, R9, RZ, 0x3 ;  /* 0x0000000900007211 */ /* 0x000fc800078f18ff */
[----:B------:R-:W-:Y:S02]  /*00c0*/  SHF.R.S32.HI R4, RZ, 0x3, R0 ;  /* 0x00000003ff047819 */ /* 0x000fe40000011400 */
[----:B------:R-:W-:-:S03]  /*00d0*/  LOP3.LUT R0, R0, 0xfffffff8, RZ, 0xc0, !PT ;  /* 0xfffffff800007812 */ /* 0x000fc600078ec0ff */
[----:B------:R-:W-:-:S04]  /*00e0*/  IMAD.SHL.U32 R5, R4, 0x4, RZ ;  /* 0x0000000404057824 */ /* 0x000fc800078e00ff */
[----:B--2---:R-:W-:-:S04]  /*00f0*/  IMAD.WIDE R2, R5, 0x4, R2 ;  /* 0x0000000405027825 */ /* 0x004fc800078e0202 */
[----:B------:R-:W-:Y:S01]  /*0100*/  IMAD.IADD R5, R9, 0x1, -R0 ;  /* 0x0000000109057824 */ /* 0x000fe200078e0a00 */
[----:B------:R-:W2:Y:S01]  /*0110*/  @!P0 LDG.E.EL R7, desc[UR4][R2.64+0x84] ;  /* 0x0000840402078981 */ /* 0x000ea2000c2e1900 */
[----:B------:R-:W-:-:S03]  /*0120*/  IMAD.MOV.U32 R0, RZ, RZ, RZ ;  /* 0x000000ffff007224 */ /* 0x000fc600078e00ff */
[C---:B------:R-:W-:Y:S01]  /*0130*/  ISETP.GE.AND P1, PT, R5.reuse, 0x4, PT ;  /* 0x000000040500780c */ /* 0x040fe20003f26270 */
[----:B------:R-:W-:Y:S01]  /*0140*/  IMAD.MOV.U32 R10, RZ, RZ, RZ ;  /* 0x000000ffff0a7224 */ /* 0x000fe200078e00ff */
[----:B------:R-:W-:Y:S01]  /*0150*/  ISETP.GT.AND P3, PT, R5, 0x3, !P0 ;  /* 0x000000030500780c */ /* 0x000fe20004764270 */
[----:B------:R-:W2:Y:S01]  /*0160*/  @!P0 LDG.E.EL R0, desc[UR4][R2.64+0x80] ;  /* 0x0000800402008981 */ /* 0x000ea2000c2e1900 */
[----:B------:R-:W-:-:S03]  /*0170*/  ISETP.LT.AND P2, PT, R9, 0x20, !P1 ;  /* 0x000000200900780c */ /* 0x000fc60004f41270 */
[----:B------:R-:W3:Y:S01]  /*0180*/  @!P0 LDG.E.EL R8, desc[UR4][R2.64+0x88] ;  /* 0x0000880402088981 */ /* 0x000ee2000c2e1900 */
[----:B------:R-:W-:Y:S01]  /*0190*/  CS2R R12, SRZ ;  /* 0x00000000000c7805 */ /* 0x000fe2000001ff00 */
[----:B------:R-:W-:Y:S02]  /*01a0*/  IMAD.WIDE R4, R5, 0x4, R2 ;  /* 0x0000000405047825 */ /* 0x000fe400078e0202 */
[----:B------:R-:W4:Y:S04]  /*01b0*/  @!P0 LDG.E.EL R10, desc[UR4][R2.64+0x8c] ;  /* 0x00008c04020a8981 */ /* 0x000f28000c2e1900 */
[----:B------:R-:W5:Y:S04]  /*01c0*/  @P3 LDG.E.EL R13, desc[UR4][R4.64+0x30] ;  /* 0x00003004040d3981 */ /* 0x000f68000c2e1900 */
[----:B------:R-:W5:Y:S01]  /*01d0*/  @P2 LDG.E.EL R12, desc[UR4][R4.64] ;  /* 0x00000004040c2981 */ /* 0x000f62000c2e1900 */
[----:B--2---:R-:W-:-:S02]  /*01e0*/  FADD R11, R7, R0 ;  /* 0x00000000070b7221 */ /* 0x004fc40000000000 */
[----:B------:R-:W1:Y:S02]  /*01f0*/  LDC.64 R6, c[0x0][0x218] ;  /* 0x00008600ff067b82 */ /* 0x000e640000000a00 */
[----:B---3--:R-:W-:-:S04]  /*0200*/  FADD R11, R11, R8 ;  /* 0x000000080b0b7221 */ /* 0x008fc80000000000 */
[----:B----4-:R-:W-:-:S04]  /*0210*/  FADD R10, R11, R10 ;  /* 0x0000000a0b0a7221 */ /* 0x010fc80000000000 */
[----:B------:R-:W-:Y:S01]  /*0220*/  FMUL R10, R10, 0.25 ;  /* 0x3e8000000a0a7820 */ /* 0x000fe20000400000 */
[----:B-----5:R-:W-:Y:S02]  /*0230*/  SEL R13, R13, RZ, P3 ;  /* 0x000000ff0d0d7207 */ /* 0x020fe40001800000 */
[----:B------:R-:W-:Y:S02]  /*0240*/  SEL R12, R12, RZ, P2 ;  /* 0x000000ff0c0c7207 */ /* 0x000fe40001000000 */
[C---:B------:R-:W-:Y:S02]  /*0250*/  FSETP.GEU.AND P3, PT, R13.reuse, RZ, PT ;  /* 0x000000ff0d00720b */ /* 0x040fe40003f6e000 */
[C---:B------:R-:W-:Y:S02]  /*0260*/  FSETP.GEU.AND P2, PT, R10.reuse, RZ, PT ;  /* 0x000000ff0a00720b */ /* 0x040fe40003f4e000 */
[----:B------:R-:W-:Y:S02]  /*0270*/  @P1 FSEL R12, R13, RZ, P3 ;  /* 0x000000ff0d0c1208 */ /* 0x000fe40001800000 */
[----:B------:R-:W-:Y:S01]  /*0280*/  FSEL R5, R10, RZ, P2 ;  /* 0x000000ff0a057208 */ /* 0x000fe20001000000 */
[----:B-1----:R-:W-:-:S04]  /*0290*/  IMAD.WIDE R2, R9, 0x4, R6 ;  /* 0x0000000409027825 */ /* 0x002fc800078e0206 */
[----:B------:R-:W-:Y:S01]  /*02a0*/  FADD R5, R5, R12 ;  /* 0x0000000c05057221 */ /* 0x000fe20000000000 */
[----:B------:R-:W-:Y:S06]  /*02b0*/  @P0 EXIT ;  /* 0x000000000000094d */ /* 0x000fec0003800000 */
[----:B------:R-:W-:Y:S01]  /*02c0*/  STG.E desc[UR4][R2.64], R5 ;  /* 0x0000000502007986 */ /* 0x000fe2000c101904 */
[----:B------:R-:W-:Y:S05]  /*02d0*/  EXIT ;  /* 0x000000000000794d */ /* 0x000fea0003800000 */
.L_x_0:
[----:B------:R-:W-:-:S00]  /*02e0*/  BRA `(.L_x_0) ;  /* 0xfffffffc00fc7947 */ /* 0x000fc0000383ffff */
[----:B------:R-:W-:-:S00]  /*02f0*/  NOP ;  /* 0x0000000000007918 */ /* 0x000fc00000000000 */
        /* <DEDUP_REMOVED lines=8> */
.L_x_1:


//--------------------- .nv.constant0.triton_poi_fused_add_cat_mean_relu_0 --------------------------
	.section	.nv.constant0.triton_poi_fused_add_cat_mean_relu_0,"a",@progbits
	.sectionflags	@""
	.align	4
.nv.constant0.triton_poi_fused_add_cat_mean_relu_0:
	.zero		548
